//
// Generated by NVIDIA NVVM Compiler
//
// Compiler Build ID: CL-36424714
// Cuda compilation tools, release 13.0, V13.0.88
// Based on NVVM 20.0.0
//

.version 9.0
.target sm_100
.address_size 64

	// .globl	_Z10grammatrixPiS_ii
.extern .func  (.param .b32 func_retval0) vprintf
(
	.param .b64 vprintf_param_0,
	.param .b64 vprintf_param_1
)
;
.global .align 1 .b8 $str[15] = {109, 100, 91, 37, 100, 93, 91, 37, 100, 93, 61, 37, 100, 10};

.visible .entry _Z10grammatrixPiS_ii(
	.param .u64 .ptr .align 1 _Z10grammatrixPiS_ii_param_0,
	.param .u64 .ptr .align 1 _Z10grammatrixPiS_ii_param_1,
	.param .u32 _Z10grammatrixPiS_ii_param_2,
	.param .u32 _Z10grammatrixPiS_ii_param_3
)
{
	.local .align 8 .b8 	__local_depot0[16];
	.reg .b64 	%SP;
	.reg .b64 	%SPL;
	.reg .pred 	%p<13>;
	.reg .b32 	%r<159>;
	.reg .b64 	%rd<44>;

	mov.u64 	%SPL, __local_depot0;
	cvta.local.u64 	%SP, %SPL;
	ld.param.u64 	%rd10, [_Z10grammatrixPiS_ii_param_0];
	ld.param.u64 	%rd9, [_Z10grammatrixPiS_ii_param_1];
	ld.param.u32 	%r39, [_Z10grammatrixPiS_ii_param_2];
	ld.param.u32 	%r38, [_Z10grammatrixPiS_ii_param_3];
	cvta.to.global.u64 	%rd1, %rd10;
	mov.u32 	%r40, %ctaid.y;
	mov.u32 	%r41, %ntid.y;
	mov.u32 	%r42, %tid.y;
	mad.lo.s32 	%r1, %r40, %r41, %r42;
	mov.u32 	%r43, %ctaid.x;
	mov.u32 	%r44, %ntid.x;
	mov.u32 	%r45, %tid.x;
	mad.lo.s32 	%r2, %r43, %r44, %r45;
	setp.ge.s32 	%p1, %r1, %r39;
	setp.ge.s32 	%p2, %r2, %r38;
	or.pred  	%p3, %p1, %p2;
	@%p3 bra 	$L__BB0_15;
	setp.lt.s32 	%p4, %r38, 1;
	mov.b32 	%r158, 0;
	@%p4 bra 	$L__BB0_14;
	mul.lo.s32 	%r3, %r38, %r1;
	mul.lo.s32 	%r4, %r38, %r2;
	and.b32  	%r5, %r38, 15;
	setp.lt.u32 	%p5, %r38, 16;
	mov.b32 	%r150, 0;
	mov.u32 	%r158, %r150;
	@%p5 bra 	$L__BB0_5;
	and.b32  	%r150, %r38, 2147483632;
	neg.s32 	%r144, %r150;
	mul.wide.u32 	%rd11, %r3, 4;
	add.s64 	%rd3, %rd1, 32;
	add.s64 	%rd42, %rd3, %rd11;
	mov.b32 	%r158, 0;
	mov.u32 	%r143, %r4;
$L__BB0_4:
	.pragma "nounroll";
	mul.wide.s32 	%rd12, %r143, 4;
	add.s64 	%rd13, %rd3, %rd12;
	ld.global.u32 	%r50, [%rd42+-32];
	ld.global.u32 	%r51, [%rd13+-32];
	mad.lo.s32 	%r52, %r51, %r50, %r158;
	ld.global.u32 	%r53, [%rd42+-28];
	ld.global.u32 	%r54, [%rd13+-28];
	mad.lo.s32 	%r55, %r54, %r53, %r52;
	ld.global.u32 	%r56, [%rd42+-24];
	ld.global.u32 	%r57, [%rd13+-24];
	mad.lo.s32 	%r58, %r57, %r56, %r55;
	ld.global.u32 	%r59, [%rd42+-20];
	ld.global.u32 	%r60, [%rd13+-20];
	mad.lo.s32 	%r61, %r60, %r59, %r58;
	ld.global.u32 	%r62, [%rd42+-16];
	ld.global.u32 	%r63, [%rd13+-16];
	mad.lo.s32 	%r64, %r63, %r62, %r61;
	ld.global.u32 	%r65, [%rd42+-12];
	ld.global.u32 	%r66, [%rd13+-12];
	mad.lo.s32 	%r67, %r66, %r65, %r64;
	ld.global.u32 	%r68, [%rd42+-8];
	ld.global.u32 	%r69, [%rd13+-8];
	mad.lo.s32 	%r70, %r69, %r68, %r67;
	ld.global.u32 	%r71, [%rd42+-4];
	ld.global.u32 	%r72, [%rd13+-4];
	mad.lo.s32 	%r73, %r72, %r71, %r70;
	ld.global.u32 	%r74, [%rd42];
	ld.global.u32 	%r75, [%rd13];
	mad.lo.s32 	%r76, %r75, %r74, %r73;
	ld.global.u32 	%r77, [%rd42+4];
	ld.global.u32 	%r78, [%rd13+4];
	mad.lo.s32 	%r79, %r78, %r77, %r76;
	ld.global.u32 	%r80, [%rd42+8];
	ld.global.u32 	%r81, [%rd13+8];
	mad.lo.s32 	%r82, %r81, %r80, %r79;
	ld.global.u32 	%r83, [%rd42+12];
	ld.global.u32 	%r84, [%rd13+12];
	mad.lo.s32 	%r85, %r84, %r83, %r82;
	ld.global.u32 	%r86, [%rd42+16];
	ld.global.u32 	%r87, [%rd13+16];
	mad.lo.s32 	%r88, %r87, %r86, %r85;
	ld.global.u32 	%r89, [%rd42+20];
	ld.global.u32 	%r90, [%rd13+20];
	mad.lo.s32 	%r91, %r90, %r89, %r88;
	ld.global.u32 	%r92, [%rd42+24];
	ld.global.u32 	%r93, [%rd13+24];
	mad.lo.s32 	%r94, %r93, %r92, %r91;
	ld.global.u32 	%r95, [%rd42+28];
	ld.global.u32 	%r96, [%rd13+28];
	mad.lo.s32 	%r158, %r96, %r95, %r94;
	add.s32 	%r144, %r144, 16;
	add.s64 	%rd42, %rd42, 64;
	add.s32 	%r143, %r143, 16;
	setp.ne.s32 	%p6, %r144, 0;
	@%p6 bra 	$L__BB0_4;
$L__BB0_5:
	setp.eq.s32 	%p7, %r5, 0;
	@%p7 bra 	$L__BB0_14;
	and.b32  	%r17, %r38, 7;
	setp.lt.u32 	%p8, %r5, 8;
	@%p8 bra 	$L__BB0_8;
	add.s32 	%r98, %r150, %r3;
	mul.wide.u32 	%rd14, %r98, 4;
	add.s64 	%rd15, %rd1, %rd14;
	ld.global.u32 	%r99, [%rd15];
	add.s32 	%r100, %r150, %r4;
	mul.wide.s32 	%rd16, %r100, 4;
	add.s64 	%rd17, %rd1, %rd16;
	ld.global.u32 	%r101, [%rd17];
	mad.lo.s32 	%r102, %r101, %r99, %r158;
	cvt.u64.u32 	%rd18, %r3;
	cvt.u64.u32 	%rd19, %r150;
	add.s64 	%rd20, %rd19, %rd18;
	shl.b64 	%rd21, %rd20, 2;
	add.s64 	%rd22, %rd1, %rd21;
	ld.global.u32 	%r103, [%rd22+4];
	ld.global.u32 	%r104, [%rd17+4];
	mad.lo.s32 	%r105, %r104, %r103, %r102;
	ld.global.u32 	%r106, [%rd22+8];
	ld.global.u32 	%r107, [%rd17+8];
	mad.lo.s32 	%r108, %r107, %r106, %r105;
	ld.global.u32 	%r109, [%rd22+12];
	ld.global.u32 	%r110, [%rd17+12];
	mad.lo.s32 	%r111, %r110, %r109, %r108;
	ld.global.u32 	%r112, [%rd22+16];
	ld.global.u32 	%r113, [%rd17+16];
	mad.lo.s32 	%r114, %r113, %r112, %r111;
	ld.global.u32 	%r115, [%rd22+20];
	ld.global.u32 	%r116, [%rd17+20];
	mad.lo.s32 	%r117, %r116, %r115, %r114;
	ld.global.u32 	%r118, [%rd22+24];
	ld.global.u32 	%r119, [%rd17+24];
	mad.lo.s32 	%r120, %r119, %r118, %r117;
	ld.global.u32 	%r121, [%rd22+28];
	ld.global.u32 	%r122, [%rd17+28];
	mad.lo.s32 	%r158, %r122, %r121, %r120;
	add.s32 	%r150, %r150, 8;
$L__BB0_8:
	setp.eq.s32 	%p9, %r17, 0;
	@%p9 bra 	$L__BB0_14;
	and.b32  	%r23, %r38, 3;
	setp.lt.u32 	%p10, %r17, 4;
	@%p10 bra 	$L__BB0_11;
	add.s32 	%r124, %r150, %r3;
	mul.wide.u32 	%rd23, %r124, 4;
	add.s64 	%rd24, %rd1, %rd23;
	ld.global.u32 	%r125, [%rd24];
	add.s32 	%r126, %r150, %r4;
	mul.wide.s32 	%rd25, %r126, 4;
	add.s64 	%rd26, %rd1, %rd25;
	ld.global.u32 	%r127, [%rd26];
	mad.lo.s32 	%r128, %r127, %r125, %r158;
	cvt.u64.u32 	%rd27, %r3;
	cvt.u64.u32 	%rd28, %r150;
	add.s64 	%rd29, %rd28, %rd27;
	shl.b64 	%rd30, %rd29, 2;
	add.s64 	%rd31, %rd1, %rd30;
	ld.global.u32 	%r129, [%rd31+4];
	ld.global.u32 	%r130, [%rd26+4];
	mad.lo.s32 	%r131, %r130, %r129, %r128;
	ld.global.u32 	%r132, [%rd31+8];
	ld.global.u32 	%r133, [%rd26+8];
	mad.lo.s32 	%r134, %r133, %r132, %r131;
	ld.global.u32 	%r135, [%rd31+12];
	ld.global.u32 	%r136, [%rd26+12];
	mad.lo.s32 	%r158, %r136, %r135, %r134;
	add.s32 	%r150, %r150, 4;
$L__BB0_11:
	setp.eq.s32 	%p11, %r23, 0;
	@%p11 bra 	$L__BB0_14;
	add.s32 	%r156, %r150, %r4;
	add.s32 	%r137, %r150, %r3;
	mul.wide.u32 	%rd32, %r137, 4;
	add.s64 	%rd43, %rd1, %rd32;
	neg.s32 	%r155, %r23;
$L__BB0_13:
	.pragma "nounroll";
	mul.wide.s32 	%rd33, %r156, 4;
	add.s64 	%rd34, %rd1, %rd33;
	ld.global.u32 	%r138, [%rd43];
	ld.global.u32 	%r139, [%rd34];
	mad.lo.s32 	%r158, %r139, %r138, %r158;
	add.s32 	%r156, %r156, 1;
	add.s64 	%rd43, %rd43, 4;
	add.s32 	%r155, %r155, 1;
	setp.ne.s32 	%p12, %r155, 0;
	@%p12 bra 	$L__BB0_13;
$L__BB0_14:
	add.u64 	%rd35, %SP, 0;
	add.u64 	%rd36, %SPL, 0;
	mad.lo.s32 	%r140, %r38, %r1, %r2;
	cvta.to.global.u64 	%rd37, %rd9;
	mul.wide.s32 	%rd38, %r140, 4;
	add.s64 	%rd39, %rd37, %rd38;
	st.global.u32 	[%rd39], %r158;
	st.local.v2.u32 	[%rd36], {%r1, %r2};
	st.local.u32 	[%rd36+8], %r158;
	mov.u64 	%rd40, $str;
	cvta.global.u64 	%rd41, %rd40;
	{ // callseq 0, 0
	.param .b64 param0;
	st.param.b64 	[param0], %rd41;
	.param .b64 param1;
	st.param.b64 	[param1], %rd35;
	.param .b32 retval0;
	call.uni (retval0), 
	vprintf, 
	(
	param0, 
	param1
	);
	ld.param.b32 	%r141, [retval0];
	} // callseq 0
$L__BB0_15:
	ret;

}


// ===== COMPILED SASS (sm_100) =====

	.target	sm_100

	.elftype	@"ET_EXEC"


//--------------------- .note.nv.tkinfo           --------------------------
	.section	.note.nv.tkinfo,"",@"SHT_NOTE"
	.sectionflags	@"SHF_NOTE_NV_TKINFO"
	.tkinfo
        /*0018*/ 	.word	0x00000002
        /*0030*/ 	.string	""
        /*0030*/ 	.string	"ptxas"
        /*0030*/ 	.string	"Cuda compilation tools, release 13.0, V13.0.88"
        /*0030*/ 	.string	"Build cuda_13.0.r13.0/compiler.36424714_0"
        /*0030*/ 	.string	"-arch sm_100 -m 64 "



//--------------------- .note.nv.cuinfo           --------------------------
	.section	.note.nv.cuinfo,"",@"SHT_NOTE"
	.sectionflags	@"SHF_NOTE_NV_CUINFO"
        /*0018*/ 	.short	0x0002
        /*001a*/ 	.short	0x0064
        /*001c*/ 	.short	0x0082
	.zero		2


//--------------------- .nv.info                  --------------------------
	.section	.nv.info,"",@"SHT_CUDA_INFO"
	.align	4


	//----- nvinfo : EIATTR_REGCOUNT
	.align		4
        /*0000*/ 	.byte	0x04, 0x2f
        /*0002*/ 	.short	(.L_2 - .L_1)
	.align		4
.L_1:
        /*0004*/ 	.word	index@(_Z10grammatrixPiS_ii)
        /*0008*/ 	.word	0x00000020


	//----- nvinfo : EIATTR_FRAME_SIZE
	.align		4
.L_2:
        /*000c*/ 	.byte	0x04, 0x11
        /*000e*/ 	.short	(.L_4 - .L_3)
	.align		4
.L_3:
        /*0010*/ 	.word	index@(_Z10grammatrixPiS_ii)
        /*0014*/ 	.word	0x00000010


	//----- nvinfo : EIATTR_MIN_STACK_SIZE
	.align		4
.L_4:
        /*0018*/ 	.byte	0x04, 0x12
        /*001a*/ 	.short	(.L_6 - .L_5)
	.align		4
.L_5:
        /*001c*/ 	.word	index@(_Z10grammatrixPiS_ii)
        /*0020*/ 	.word	0x00000010
.L_6:


//--------------------- .nv.compat                --------------------------
	.section	.nv.compat,"",@"SHT_CUDA_COMPAT_INFO"
	.align	4
        /*0000*/ 	.byte	0x02, 0x09, 0x00, 0x00, 0x02, 0x02, 0x01, 0x00, 0x02, 0x05, 0x05, 0x00, 0x03, 0x07, 0x01, 0x01
        /*0010*/ 	.byte	0x02, 0x03, 0x00, 0x00, 0x02, 0x06, 0x01, 0x00, 0x04, 0x0b, 0x08, 0x00, 0x09, 0x00, 0x00, 0x00
        /*0020*/ 	.byte	0x00, 0x00, 0x00, 0x00


//--------------------- .nv.info._Z10grammatrixPiS_ii --------------------------
	.section	.nv.info._Z10grammatrixPiS_ii,"",@"SHT_CUDA_INFO"
	.sectionflags	@""
	.align	4


	//----- nvinfo : EIATTR_CUDA_API_VERSION
	.align		4
        /*0000*/ 	.byte	0x04, 0x37
        /*0002*/ 	.short	(.L_8 - .L_7)
.L_7:
        /*0004*/ 	.word	0x00000082


	//----- nvinfo : EIATTR_KPARAM_INFO
	.align		4
.L_8:
        /*0008*/ 	.byte	0x04, 0x17
        /*000a*/ 	.short	(.L_10 - .L_9)
.L_9:
        /*000c*/ 	.word	0x00000000
        /*0010*/ 	.short	0x0003
        /*0012*/ 	.short	0x0014
        /*0014*/ 	.byte	0x00, 0xf0, 0x11, 0x00


	//----- nvinfo : EIATTR_KPARAM_INFO
	.align		4
.L_10:
        /*0018*/ 	.byte	0x04, 0x17
        /*001a*/ 	.short	(.L_12 - .L_11)
.L_11:
        /*001c*/ 	.word	0x00000000
        /*0020*/ 	.short	0x0002
        /*0022*/ 	.short	0x0010
        /*0024*/ 	.byte	0x00, 0xf0, 0x11, 0x00


	//----- nvinfo : EIATTR_KPARAM_INFO
	.align		4
.L_12:
        /*0028*/ 	.byte	0x04, 0x17
        /*002a*/ 	.short	(.L_14 - .L_13)
.L_13:
        /*002c*/ 	.word	0x00000000
        /*0030*/ 	.short	0x0001
        /*0032*/ 	.short	0x0008
        /*0034*/ 	.byte	0x00, 0xf5, 0x21, 0x00


	//----- nvinfo : EIATTR_KPARAM_INFO
	.align		4
.L_14:
        /*0038*/ 	.byte	0x04, 0x17
        /*003a*/ 	.short	(.L_16 - .L_15)
.L_15:
        /*003c*/ 	.word	0x00000000
        /*0040*/ 	.short	0x0000
        /*0042*/ 	.short	0x0000
        /*0044*/ 	.byte	0x00, 0xf5, 0x21, 0x00


	//----- nvinfo : EIATTR_SPARSE_MMA_MASK
	.align		4
.L_16:
        /*0048*/ 	.byte	0x03, 0x50
        /*004a*/ 	.short	0x0000


	//----- nvinfo : EIATTR_MAXREG_COUNT
	.align		4
        /*004c*/ 	.byte	0x03, 0x1b
        /*004e*/ 	.short	0x00ff


	//----- nvinfo : EIATTR_EXTERNS
	.align		4
        /*0050*/ 	.byte	0x04, 0x0f
        /*0052*/ 	.short	(.L_18 - .L_17)


	//   ....[0]....
	.align		4
.L_17:
        /*0054*/ 	.word	index@(vprintf)


	//----- nvinfo : EIATTR_MERCURY_ISA_VERSION
	.align		4
.L_18:
        /*0058*/ 	.byte	0x03, 0x5f
        /*005a*/ 	.short	0x0101


	//----- nvinfo : EIATTR_VRC_CTA_INIT_COUNT
	.align		4
        /*005c*/ 	.byte	0x02, 0x4a
	.zero		1
	.zero		1


	//----- nvinfo : EIATTR_SYSCALL_OFFSETS
	.align		4
        /*0060*/ 	.byte	0x04, 0x46
        /*0062*/ 	.short	(.L_20 - .L_19)


	//   ....[0]....
.L_19:
        /*0064*/ 	.word	0x00000c60


	//----- nvinfo : EIATTR_EXIT_INSTR_OFFSETS
	.align		4
.L_20:
        /*0068*/ 	.byte	0x04, 0x1c
        /*006a*/ 	.short	(.L_22 - .L_21)


	//   ....[0]....
.L_21:
        /*006c*/ 	.word	0x00000110


	//   ....[1]....
        /*0070*/ 	.word	0x00000c70


	//----- nvinfo : EIATTR_CRS_STACK_SIZE
	.align		4
.L_22:
        /*0074*/ 	.byte	0x04, 0x1e
        /*0076*/ 	.short	(.L_24 - .L_23)
.L_23:
        /*0078*/ 	.word	0x00000000


	//----- nvinfo : EIATTR_CBANK_PARAM_SIZE
	.align		4
.L_24:
        /*007c*/ 	.byte	0x03, 0x19
        /*007e*/ 	.short	0x0018


	//----- nvinfo : EIATTR_PARAM_CBANK
	.align		4
        /*0080*/ 	.byte	0x04, 0x0a
        /*0082*/ 	.short	(.L_26 - .L_25)
	.align		4
.L_25:
        /*0084*/ 	.word	index@(.nv.constant0._Z10grammatrixPiS_ii)
        /*0088*/ 	.short	0x0380
        /*008a*/ 	.short	0x0018


	//----- nvinfo : EIATTR_SW_WAR
	.align		4
.L_26:
        /*008c*/ 	.byte	0x04, 0x36
        /*008e*/ 	.short	(.L_28 - .L_27)
.L_27:
        /*0090*/ 	.word	0x00000008
.L_28:


//--------------------- .nv.callgraph             --------------------------
	.section	.nv.callgraph,"",@"SHT_CUDA_CALLGRAPH"
	.align	4
	.sectionentsize	8
	.align		4
        /*0000*/ 	.word	0x00000000
	.align		4
        /*0004*/ 	.word	0xffffffff
	.align		4
        /*0008*/ 	.word	index@(_Z10grammatrixPiS_ii)
	.align		4
        /*000c*/ 	.word	index@(vprintf)
	.align		4
        /*0010*/ 	.word	0x00000000
	.align		4
        /*0014*/ 	.word	0xfffffffe
	.align		4
        /*0018*/ 	.word	0x00000000
	.align		4
        /*001c*/ 	.word	0xfffffffd
	.align		4
        /*0020*/ 	.word	0x00000000
	.align		4
        /*0024*/ 	.word	0xfffffffc


//--------------------- .nv.constant4             --------------------------
	.section	.nv.constant4,"a",@progbits
	.align	8
	.align		8
.nv.constant4:
        /*0000*/ 	.dword	vprintf
	.align		8
        /*0008*/ 	.dword	$str


//--------------------- .text._Z10grammatrixPiS_ii --------------------------
	.section	.text._Z10grammatrixPiS_ii,"ax",@progbits
	.align	128
        .global         _Z10grammatrixPiS_ii
        .type           _Z10grammatrixPiS_ii,@function
        .size           _Z10grammatrixPiS_ii,(.L_x_8 - _Z10grammatrixPiS_ii)
        .other          _Z10grammatrixPiS_ii,@"STO_CUDA_ENTRY STV_DEFAULT"
_Z10grammatrixPiS_ii:
.text._Z10grammatrixPiS_ii:
[----:B------:R-:W0:Y:S01]  /*0000*/  LDC R1, c[0x0][0x37c] ;  /* 0x0000df00ff017b82 */ /* 0x000e220000000800 */
[----:B------:R-:W1:Y:S01]  /*0010*/  S2R R0, SR_TID.X ;  /* 0x0000000000007919 */ /* 0x000e620000002100 */
[----:B------:R-:W2:Y:S06]  /*0020*/  LDCU UR5, c[0x0][0x2fc] ;  /* 0x00005f80ff0577ac */ /* 0x000eac0008000800 */
[----:B------:R-:W3:Y:S01]  /*0030*/  LDC R2, c[0x0][0x364] ;  /* 0x0000d900ff027b82 */ /* 0x000ee20000000800 */
[----:B0-----:R-:W-:Y:S01]  /*0040*/  IADD3 R1, PT, PT, R1, -0x10, RZ ;  /* 0xfffffff001017810 */ /* 0x001fe20007ffe0ff */
[----:B------:R-:W3:Y:S01]  /*0050*/  S2R R5, SR_TID.Y ;  /* 0x0000000000057919 */ /* 0x000ee20000002200 */
[----:B------:R-:W0:Y:S01]  /*0060*/  LDCU.64 UR10, c[0x0][0x390] ;  /* 0x00007200ff0a77ac */ /* 0x000e220008000a00 */
[----:B------:R-:W4:Y:S04]  /*0070*/  LDCU UR4, c[0x0][0x2f8] ;  /* 0x00005f00ff0477ac */ /* 0x000f280008000800 */
[----:B------:R-:W1:Y:S08]  /*0080*/  S2UR UR7, SR_CTAID.X ;  /* 0x00000000000779c3 */ /* 0x000e700000002500 */
[----:B------:R-:W1:Y:S08]  /*0090*/  LDC R3, c[0x0][0x360] ;  /* 0x0000d800ff037b82 */ /* 0x000e700000000800 */
[----:B------:R-:W3:Y:S01]  /*00a0*/  S2UR UR6, SR_CTAID.Y ;  /* 0x00000000000679c3 */ /* 0x000ee20000002600 */
[----:B----4-:R-:W-:-:S04]  /*00b0*/  IADD3 R6, P1, PT, R1, UR4, RZ ;  /* 0x0000000401067c10 */ /* 0x010fc8000ff3e0ff */
[----:B--2---:R-:W-:Y:S01]  /*00c0*/  IADD3.X R7, PT, PT, RZ, UR5, RZ, P1, !PT ;  /* 0x00000005ff077c10 */ /* 0x004fe20008ffe4ff */
[----:B-1----:R-:W-:-:S05]  /*00d0*/  IMAD R3, R3, UR7, R0 ;  /* 0x0000000703037c24 */ /* 0x002fca000f8e0200 */
[----:B0-----:R-:W-:Y:S01]  /*00e0*/  ISETP.GE.AND P0, PT, R3, UR11, PT ;  /* 0x0000000b03007c0c */ /* 0x001fe2000bf06270 */
[----:B---3--:R-:W-:-:S05]  /*00f0*/  IMAD R2, R2, UR6, R5 ;  /* 0x0000000602027c24 */ /* 0x008fca000f8e0205 */
[----:B------:R-:W-:-:S13]  /*0100*/  ISETP.GE.OR P0, PT, R2, UR10, P0 ;  /* 0x0000000a02007c0c */ /* 0x000fda0008706670 */
[----:B------:R-:W-:Y:S05]  /*0110*/  @P0 EXIT ;  /* 0x000000000000094d */ /* 0x000fea0003800000 */
[----:B------:R-:W-:Y:S01]  /*0120*/  UISETP.GE.AND UP0, UPT, UR11, 0x1, UPT ;  /* 0x000000010b00788c */ /* 0x000fe2000bf06270 */
[----:B------:R-:W-:Y:S01]  /*0130*/  HFMA2 R0, -RZ, RZ, 0, 0 ;  /* 0x00000000ff007431 */ /* 0x000fe200000001ff */
[----:B------:R-:W0:Y:S07]  /*0140*/  LDCU.64 UR8, c[0x0][0x358] ;  /* 0x00006b00ff0877ac */ /* 0x000e2e0008000a00 */
[----:B------:R-:W-:Y:S05]  /*0150*/  BRA.U !UP0, `(.L_x_0) ;  /* 0x0000000908907547 */ /* 0x000fea000b800000 */
[----:B------:R-:W-:Y:S02]  /*0160*/  UISETP.GE.U32.AND UP1, UPT, UR11, 0x10, UPT ;  /* 0x000000100b00788c */ /* 0x000fe4000bf26070 */
[----:B------:R-:W-:Y:S01]  /*0170*/  IMAD R13, R2, UR11, RZ ;  /* 0x0000000b020d7c24 */ /* 0x000fe2000f8e02ff */
[----:B------:R-:W-:Y:S02]  /*0180*/  ULOP3.LUT UR6, UR11, 0xf, URZ, 0xc0, !UPT ;  /* 0x0000000f0b067892 */ /* 0x000fe4000f8ec0ff */
[----:B------:R-:W-:Y:S01]  /*0190*/  IMAD R12, R3, UR11, RZ ;  /* 0x0000000b030c7c24 */ /* 0x000fe2000f8e02ff */
[----:B------:R-:W-:Y:S01]  /*01a0*/  MOV R0, RZ ;  /* 0x000000ff00007202 */ /* 0x000fe20000000f00 */
[----:B------:R-:W-:Y:S01]  /*01b0*/  UMOV UR4, URZ ;  /* 0x000000ff00047c82 */ /* 0x000fe20008000000 */
[----:B------:R-:W-:Y:S01]  /*01c0*/  UISETP.NE.AND UP0, UPT, UR6, URZ, UPT ;  /* 0x000000ff0600728c */ /* 0x000fe2000bf05270 */
[----:B------:R-:W-:Y:S10]  /*01d0*/  BRA.U !UP1, `(.L_x_1) ;  /* 0x0000000509147547 */ /* 0x000ff4000b800000 */
[----:B------:R-:W1:Y:S01]  /*01e0*/  LDCU.64 UR4, c[0x0][0x380] ;  /* 0x00007000ff0477ac */ /* 0x000e620008000a00 */
[----:B------:R-:W-:Y:S01]  /*01f0*/  HFMA2 R0, -RZ, RZ, 0, 0 ;  /* 0x00000000ff007431 */ /* 0x000fe200000001ff */
[----:B------:R-:W-:Y:S01]  /*0200*/  MOV R15, R12 ;  /* 0x0000000c000f7202 */ /* 0x000fe20000000f00 */
[----:B-1----:R-:W-:-:S04]  /*0210*/  UIADD3 UR4, UP1, UPT, UR4, 0x20, URZ ;  /* 0x0000002004047890 */ /* 0x002fc8000ff3e0ff */
[----:B------:R-:W-:Y:S02]  /*0220*/  UIADD3.X UR5, UPT, UPT, URZ, UR5, URZ, UP1, !UPT ;  /* 0x00000005ff057290 */ /* 0x000fe40008ffe4ff */
[----:B------:R-:W-:Y:S01]  /*0230*/  MOV R4, UR4 ;  /* 0x0000000400047c02 */ /* 0x000fe20008000f00 */
[----:B------:R-:W-:-:S03]  /*0240*/  ULOP3.LUT UR4, UR11, 0x7ffffff0, URZ, 0xc0, !UPT ;  /* 0x7ffffff00b047892 */ /* 0x000fc6000f8ec0ff */
[----:B------:R-:W-:Y:S01]  /*0250*/  MOV R5, UR5 ;  /* 0x0000000500057c02 */ /* 0x000fe20008000f00 */
[----:B------:R-:W-:Y:S02]  /*0260*/  UIADD3 UR5, UPT, UPT, -UR4, URZ, URZ ;  /* 0x000000ff04057290 */ /* 0x000fe4000fffe1ff */
[----:B------:R-:W-:-:S03]  /*0270*/  IMAD.WIDE.U32 R8, R13, 0x4, R4 ;  /* 0x000000040d087825 */ /* 0x000fc600078e0004 */
[----:B------:R-:W-:Y:S02]  /*0280*/  MOV R16, R8 ;  /* 0x0000000800107202 */ /* 0x000fe40000000f00 */
[----:B------:R-:W-:-:S07]  /*0290*/  MOV R17, R9 ;  /* 0x0000000900117202 */ /* 0x000fce0000000f00 */
.L_x_2:
[----:B------:R-:W-:Y:S01]  /*02a0*/  IMAD.WIDE R8, R15, 0x4, R4 ;  /* 0x000000040f087825 */ /* 0x000fe200078e0204 */
[----:B------:R-:W-:Y:S02]  /*02b0*/  MOV R10, R16 ;  /* 0x00000010000a7202 */ /* 0x000fe40000000f00 */
[----:B------:R-:W-:Y:S02]  /*02c0*/  MOV R11, R17 ;  /* 0x00000011000b7202 */ /* 0x000fe40000000f00 */
[----:B0-----:R-:W2:Y:S04]  /*02d0*/  LDG.E R16, desc[UR8][R8.64+-0x20] ;  /* 0xffffe00808107981 */ /* 0x001ea8000c1e1900 */
[----:B------:R-:W2:Y:S04]  /*02e0*/  LDG.E R19, desc[UR8][R10.64+-0x20] ;  /* 0xffffe0080a137981 */ /* 0x000ea8000c1e1900 */
[----:B------:R-:W3:Y:S04]  /*02f0*/  LDG.E R21, desc[UR8][R10.64+-0x1c] ;  /* 0xffffe4080a157981 */ /* 0x000ee8000c1e1900 */
[----:B------:R-:W3:Y:S04]  /*0300*/  LDG.E R24, desc[UR8][R8.64+-0x1c] ;  /* 0xffffe40808187981 */ /* 0x000ee8000c1e1900 */
[----:B------:R-:W4:Y:S04]  /*0310*/  LDG.E R17, desc[UR8][R10.64+-0x18] ;  /* 0xffffe8080a117981 */ /* 0x000f28000c1e1900 */
[----:B------:R-:W4:Y:S04]  /*0320*/  LDG.E R14, desc[UR8][R8.64+-0x18] ;  /* 0xffffe808080e7981 */ /* 0x000f28000c1e1900 */
[----:B------:R-:W5:Y:S04]  /*0330*/  LDG.E R18, desc[UR8][R10.64+-0x14] ;  /* 0xffffec080a127981 */ /* 0x000f68000c1e1900 */
[----:B------:R-:W5:Y:S04]  /*0340*/  LDG.E R23, desc[UR8][R8.64+-0x14] ;  /* 0xffffec0808177981 */ /* 0x000f68000c1e1900 */
[----:B------:R-:W5:Y:S04]  /*0350*/  LDG.E R20, desc[UR8][R10.64+-0x10] ;  /* 0xfffff0080a147981 */ /* 0x000f68000c1e1900 */
[----:B------:R-:W5:Y:S04]  /*0360*/  LDG.E R25, desc[UR8][R8.64+-0x10] ;  /* 0xfffff00808197981 */ /* 0x000f68000c1e1900 */
[----:B------:R-:W5:Y:S04]  /*0370*/  LDG.E R22, desc[UR8][R10.64+-0xc] ;  /* 0xfffff4080a167981 */ /* 0x000f68000c1e1900 */
[----:B------:R-:W5:Y:S04]  /*0380*/  LDG.E R27, desc[UR8][R8.64+-0xc] ;  /* 0xfffff408081b7981 */ /* 0x000f68000c1e1900 */
[----:B------:R-:W5:Y:S01]  /*0390*/  LDG.E R29, desc[UR8][R8.64+0x1c] ;  /* 0x00001c08081d7981 */ /* 0x000f62000c1e1900 */
[----:B--2---:R-:W-:-:S03]  /*03a0*/  IMAD R16, R19, R16, R0 ;  /* 0x0000001013107224 */ /* 0x004fc600078e0200 */
[----:B------:R-:W2:Y:S04]  /*03b0*/  LDG.E R0, desc[UR8][R10.64+-0x4] ;  /* 0xfffffc080a007981 */ /* 0x000ea8000c1e1900 */
[----:B------:R-:W2:Y:S01]  /*03c0*/  LDG.E R19, desc[UR8][R8.64] ;  /* 0x0000000808137981 */ /* 0x000ea2000c1e1900 */
[----:B---3--:R-:W-:-:S03]  /*03d0*/  IMAD R24, R21, R24, R16 ;  /* 0x0000001815187224 */ /* 0x008fc600078e0210 */
[----:B------:R-:W3:Y:S04]  /*03e0*/  LDG.E R16, desc[UR8][R10.64+-0x8] ;  /* 0xfffff8080a107981 */ /* 0x000ee8000c1e1900 */
[----:B------:R-:W3:Y:S01]  /*03f0*/  LDG.E R21, desc[UR8][R8.64+-0x8] ;  /* 0xfffff80808157981 */ /* 0x000ee2000c1e1900 */
[----:B----4-:R-:W-:-:S03]  /*0400*/  IMAD R24, R17, R14, R24 ;  /* 0x0000000e11187224 */ /* 0x010fc600078e0218 */
[----:B------:R-:W2:Y:S04]  /*0410*/  LDG.E R17, desc[UR8][R8.64+-0x4] ;  /* 0xfffffc0808117981 */ /* 0x000ea8000c1e1900 */
[----:B------:R-:W4:Y:S01]  /*0420*/  LDG.E R14, desc[UR8][R10.64] ;  /* 0x000000080a0e7981 */ /* 0x000f22000c1e1900 */
[----:B-----5:R-:W-:-:S03]  /*0430*/  IMAD R18, R18, R23, R24 ;  /* 0x0000001712127224 */ /* 0x020fc600078e0218 */
[----:B------:R-:W5:Y:S04]  /*0440*/  LDG.E R23, desc[UR8][R10.64+0x4] ;  /* 0x000004080a177981 */ /* 0x000f68000c1e1900 */
[----:B------:R-:W5:Y:S01]  /*0450*/  LDG.E R24, desc[UR8][R10.64+0x1c] ;  /* 0x00001c080a187981 */ /* 0x000f62000c1e1900 */
[----:B------:R-:W-:-:S03]  /*0460*/  IMAD R20, R20, R25, R18 ;  /* 0x0000001914147224 */ /* 0x000fc600078e0212 */
[----:B------:R-:W5:Y:S04]  /*0470*/  LDG.E R18, desc[UR8][R8.64+0x4] ;  /* 0x0000040808127981 */ /* 0x000f68000c1e1900 */
[----:B------:R-:W5:Y:S01]  /*0480*/  LDG.E R25, desc[UR8][R10.64+0x8] ;  /* 0x000008080a197981 */ /* 0x000f62000c1e1900 */
[----:B------:R-:W-:-:S03]  /*0490*/  IMAD R22, R22, R27, R20 ;  /* 0x0000001b16167224 */ /* 0x000fc600078e0214 */
[----:B------:R-:W5:Y:S04]  /*04a0*/  LDG.E R20, desc[UR8][R8.64+0x8] ;  /* 0x0000080808147981 */ /* 0x000f68000c1e1900 */
[----:B------:R-:W5:Y:S01]  /*04b0*/  LDG.E R27, desc[UR8][R8.64+0x14] ;  /* 0x00001408081b7981 */ /* 0x000f62000c1e1900 */
[----:B---3--:R-:W-:-:S03]  /*04c0*/  IMAD R22, R16, R21, R22 ;  /* 0x0000001510167224 */ /* 0x008fc600078e0216 */
[----:B------:R-:W3:Y:S01]  /*04d0*/  LDG.E R16, desc[UR8][R10.64+0xc] ;  /* 0x00000c080a107981 */ /* 0x000ee2000c1e1900 */
[----:B--2---:R-:W-:-:S03]  /*04e0*/  IMAD R22, R0, R17, R22 ;  /* 0x0000001100167224 */ /* 0x004fc600078e0216 */
[----:B------:R-:W3:Y:S04]  /*04f0*/  LDG.E R21, desc[UR8][R8.64+0xc] ;  /* 0x00000c0808157981 */ /* 0x000ee8000c1e1900 */
[----:B------:R-:W2:Y:S01]  /*0500*/  LDG.E R0, desc[UR8][R10.64+0x10] ;  /* 0x000010080a007981 */ /* 0x000ea2000c1e1900 */
[----:B----4-:R-:W-:-:S03]  /*0510*/  IMAD R26, R14, R19, R22 ;  /* 0x000000130e1a7224 */ /* 0x010fc600078e0216 */
[----:B------:R-:W2:Y:S04]  /*0520*/  LDG.E R17, desc[UR8][R8.64+0x10] ;  /* 0x0000100808117981 */ /* 0x000ea8000c1e1900 */
[----:B------:R-:W4:Y:S04]  /*0530*/  LDG.E R22, desc[UR8][R10.64+0x14] ;  /* 0x000014080a167981 */ /* 0x000f28000c1e1900 */
[----:B------:R-:W4:Y:S04]  /*0540*/  LDG.E R19, desc[UR8][R10.64+0x18] ;  /* 0x000018080a137981 */ /* 0x000f28000c1e1900 */
[----:B------:R-:W4:Y:S01]  /*0550*/  LDG.E R14, desc[UR8][R8.64+0x18] ;  /* 0x00001808080e7981 */ /* 0x000f22000c1e1900 */
[----:B-----5:R-:W-:-:S04]  /*0560*/  IMAD R18, R23, R18, R26 ;  /* 0x0000001217127224 */ /* 0x020fc800078e021a */
[----:B------:R-:W-:Y:S01]  /*0570*/  IMAD R18, R25, R20, R18 ;  /* 0x0000001419127224 */ /* 0x000fe200078e0212 */
[----:B------:R-:W-:-:S04]  /*0580*/  UIADD3 UR5, UPT, UPT, UR5, 0x10, URZ ;  /* 0x0000001005057890 */ /* 0x000fc8000fffe0ff */
[----:B------:R-:W-:Y:S01]  /*0590*/  UISETP.NE.AND UP1, UPT, UR5, URZ, UPT ;  /* 0x000000ff0500728c */ /* 0x000fe2000bf25270 */
[----:B------:R-:W-:Y:S01]  /*05a0*/  IADD3 R15, PT, PT, R15, 0x10, RZ ;  /* 0x000000100f0f7810 */ /* 0x000fe20007ffe0ff */
[----:B---3--:R-:W-:-:S04]  /*05b0*/  IMAD R16, R16, R21, R18 ;  /* 0x0000001510107224 */ /* 0x008fc800078e0212 */
[----:B--2---:R-:W-:-:S04]  /*05c0*/  IMAD R0, R0, R17, R16 ;  /* 0x0000001100007224 */ /* 0x004fc800078e0210 */
[----:B----4-:R-:W-:Y:S01]  /*05d0*/  IMAD R0, R22, R27, R0 ;  /* 0x0000001b16007224 */ /* 0x010fe200078e0200 */
[----:B------:R-:W-:-:S03]  /*05e0*/  IADD3 R16, P0, PT, R10, 0x40, RZ ;  /* 0x000000400a107810 */ /* 0x000fc60007f1e0ff */
[----:B------:R-:W-:Y:S01]  /*05f0*/  IMAD R0, R19, R14, R0 ;  /* 0x0000000e13007224 */ /* 0x000fe200078e0200 */
[----:B------:R-:W-:-:S03]  /*0600*/  IADD3.X R17, PT, PT, RZ, R11, RZ, P0, !PT ;  /* 0x0000000bff117210 */ /* 0x000fc600007fe4ff */
[----:B------:R-:W-:Y:S01]  /*0610*/  IMAD R0, R24, R29, R0 ;  /* 0x0000001d18007224 */ /* 0x000fe200078e0200 */
[----:B------:R-:W-:Y:S06]  /*0620*/  BRA.U UP1, `(.L_x_2) ;  /* 0xfffffffd011c7547 */ /* 0x000fec000b83ffff */
.L_x_1:
[----:B------:R-:W-:Y:S05]  /*0630*/  BRA.U !UP0, `(.L_x_0) ;  /* 0x0000000508587547 */ /* 0x000fea000b800000 */
[----:B------:R-:W-:Y:S02]  /*0640*/  UISETP.GE.U32.AND UP0, UPT, UR6, 0x8, UPT ;  /* 0x000000080600788c */ /* 0x000fe4000bf06070 */
[----:B------:R-:W-:-:S04]  /*0650*/  ULOP3.LUT UR7, UR11, 0x7, URZ, 0xc0, !UPT ;  /* 0x000000070b077892 */ /* 0x000fc8000f8ec0ff */
[----:B------:R-:W-:-:S03]  /*0660*/  UISETP.NE.AND UP1, UPT, UR7, URZ, UPT ;  /* 0x000000ff0700728c */ /* 0x000fc6000bf25270 */
[----:B------:R-:W-:Y:S08]  /*0670*/  BRA.U !UP0, `(.L_x_3) ;  /* 0x00000001088c7547 */ /* 0x000ff0000b800000 */
[----:B------:R-:W1:Y:S01]  /*0680*/  LDC.64 R4, c[0x0][0x380] ;  /* 0x0000e000ff047b82 */ /* 0x000e620000000a00 */
[----:B------:R-:W2:Y:S01]  /*0690*/  LDCU.64 UR12, c[0x0][0x380] ;  /* 0x00007000ff0c77ac */ /* 0x000ea20008000a00 */
[C---:B------:R-:W-:Y:S02]  /*06a0*/  IADD3 R11, PT, PT, R13.reuse, UR4, RZ ;  /* 0x000000040d0b7c10 */ /* 0x040fe4000fffe0ff */
[----:B------:R-:W-:Y:S02]  /*06b0*/  IADD3 R14, P0, PT, R13, UR4, RZ ;  /* 0x000000040d0e7c10 */ /* 0x000fe4000ff1e0ff */
[----:B------:R-:W-:Y:S02]  /*06c0*/  IADD3 R9, PT, PT, R12, UR4, RZ ;  /* 0x000000040c097c10 */ /* 0x000fe4000fffe0ff */
[----:B------:R-:W-:Y:S02]  /*06d0*/  IADD3.X R15, PT, PT, RZ, RZ, RZ, P0, !PT ;  /* 0x000000ffff0f7210 */ /* 0x000fe400007fe4ff */
[----:B--2---:R-:W-:Y:S01]  /*06e0*/  LEA R8, P0, R14, UR12, 0x2 ;  /* 0x0000000c0e087c11 */ /* 0x004fe2000f8010ff */
[----:B-1----:R-:W-:-:S04]  /*06f0*/  IMAD.WIDE.U32 R10, R11, 0x4, R4 ;  /* 0x000000040b0a7825 */ /* 0x002fc800078e0004 */
[----:B------:R-:W-:Y:S01]  /*0700*/  IMAD.WIDE R4, R9, 0x4, R4 ;  /* 0x0000000409047825 */ /* 0x000fe200078e0204 */
[----:B------:R-:W-:Y:S01]  /*0710*/  LEA.HI.X R9, R14, UR13, R15, 0x2, P0 ;  /* 0x0000000d0e097c11 */ /* 0x000fe200080f140f */
        /* <DEDUP_REMOVED lines=15> */
[----:B------:R-:W5:Y:S01]  /*0810*/  LDG.E R21, desc[UR8][R4.64+0x1c] ;  /* 0x00001c0804157981 */ /* 0x000f62000c1e1900 */
[----:B------:R-:W-:Y:S01]  /*0820*/  UIADD3 UR4, UPT, UPT, UR4, 0x8, URZ ;  /* 0x0000000804047890 */ /* 0x000fe2000fffe0ff */
[----:B--2---:R-:W-:-:S04]  /*0830*/  IMAD R22, R23, R22, R0 ;  /* 0x0000001617167224 */ /* 0x004fc800078e0200 */
[----:B---3--:R-:W-:-:S04]  /*0840*/  IMAD R22, R25, R24, R22 ;  /* 0x0000001819167224 */ /* 0x008fc800078e0216 */
[----:B----4-:R-:W-:-:S04]  /*0850*/  IMAD R22, R27, R26, R22 ;  /* 0x0000001a1b167224 */ /* 0x010fc800078e0216 */
[----:B-----5:R-:W-:-:S04]  /*0860*/  IMAD R18, R18, R19, R22 ;  /* 0x0000001312127224 */ /* 0x020fc800078e0216 */
[----:B------:R-:W-:-:S04]  /*0870*/  IMAD R16, R16, R17, R18 ;  /* 0x0000001110107224 */ /* 0x000fc800078e0212 */
[----:B------:R-:W-:-:S04]  /*0880*/  IMAD R14, R14, R15, R16 ;  /* 0x0000000f0e0e7224 */ /* 0x000fc800078e0210 */
[----:B------:R-:W-:-:S04]  /*0890*/  IMAD R10, R10, R11, R14 ;  /* 0x0000000b0a0a7224 */ /* 0x000fc800078e020e */
[----:B------:R-:W-:-:S07]  /*08a0*/  IMAD R0, R20, R21, R10 ;  /* 0x0000001514007224 */ /* 0x000fce00078e020a */
.L_x_3:
        /* <DEDUP_REMOVED lines=22> */
[----:B------:R-:W5:Y:S01]  /*0a10*/  LDG.E R20, desc[UR8][R8.64+0xc] ;  /* 0x00000c0808147981 */ /* 0x000f62000c1e1900 */
[----:B------:R-:W-:Y:S01]  /*0a20*/  UIADD3 UR4, UPT, UPT, UR4, 0x4, URZ ;  /* 0x0000000404047890 */ /* 0x000fe2000fffe0ff */
[----:B--2---:R-:W-:-:S04]  /*0a30*/  IMAD R14, R11, R14, R0 ;  /* 0x0000000e0b0e7224 */ /* 0x004fc800078e0200 */
[----:B---3--:R-:W-:-:S04]  /*0a40*/  IMAD R14, R15, R16, R14 ;  /* 0x000000100f0e7224 */ /* 0x008fc800078e020e */
[----:B----4-:R-:W-:-:S04]  /*0a50*/  IMAD R14, R17, R18, R14 ;  /* 0x00000012110e7224 */ /* 0x010fc800078e020e */
[----:B-----5:R-:W-:-:S07]  /*0a60*/  IMAD R0, R19, R20, R14 ;  /* 0x0000001413007224 */ /* 0x020fce00078e020e */
.L_x_4:
[----:B------:R-:W-:Y:S05]  /*0a70*/  BRA.U !UP1, `(.L_x_0) ;  /* 0x0000000109487547 */ /* 0x000fea000b800000 */
[----:B------:R-:W1:Y:S01]  /*0a80*/  LDC.64 R4, c[0x0][0x380] ;  /* 0x0000e000ff047b82 */ /* 0x000e620000000a00 */
[----:B------:R-:W-:Y:S01]  /*0a90*/  IADD3 R9, PT, PT, R13, UR4, RZ ;  /* 0x000000040d097c10 */ /* 0x000fe2000fffe0ff */
[----:B------:R-:W-:Y:S01]  /*0aa0*/  UIADD3 UR5, UPT, UPT, -UR5, URZ, URZ ;  /* 0x000000ff05057290 */ /* 0x000fe2000fffe1ff */
[----:B------:R-:W-:-:S03]  /*0ab0*/  IADD3 R13, PT, PT, R12, UR4, RZ ;  /* 0x000000040c0d7c10 */ /* 0x000fc6000fffe0ff */
[----:B-1----:R-:W-:-:S03]  /*0ac0*/  IMAD.WIDE.U32 R8, R9, 0x4, R4 ;  /* 0x0000000409087825 */ /* 0x002fc600078e0004 */
[----:B------:R-:W-:Y:S02]  /*0ad0*/  MOV R10, R8 ;  /* 0x00000008000a7202 */ /* 0x000fe40000000f00 */
[----:B------:R-:W-:-:S07]  /*0ae0*/  MOV R15, R9 ;  /* 0x00000009000f7202 */ /* 0x000fce0000000f00 */
.L_x_5:
[----:B------:R-:W-:Y:S01]  /*0af0*/  IMAD.WIDE R8, R13, 0x4, R4 ;  /* 0x000000040d087825 */ /* 0x000fe200078e0204 */
[----:B------:R-:W-:-:S05]  /*0b00*/  MOV R11, R15 ;  /* 0x0000000f000b7202 */ /* 0x000fca0000000f00 */
[----:B0-----:R-:W2:Y:S04]  /*0b10*/  LDG.E R8, desc[UR8][R8.64] ;  /* 0x0000000808087981 */ /* 0x001ea8000c1e1900 */
[----:B------:R0:W2:Y:S01]  /*0b20*/  LDG.E R11, desc[UR8][R10.64] ;  /* 0x000000080a0b7981 */ /* 0x0000a2000c1e1900 */
[----:B------:R-:W-:Y:S01]  /*0b30*/  UIADD3 UR5, UPT, UPT, UR5, 0x1, URZ ;  /* 0x0000000105057890 */ /* 0x000fe2000fffe0ff */
[----:B------:R-:W-:-:S03]  /*0b40*/  IADD3 R13, PT, PT, R13, 0x1, RZ ;  /* 0x000000010d0d7810 */ /* 0x000fc60007ffe0ff */
[----:B------:R-:W-:Y:S01]  /*0b50*/  UISETP.NE.AND UP0, UPT, UR5, URZ, UPT ;  /* 0x000000ff0500728c */ /* 0x000fe2000bf05270 */
[----:B0-----:R-:W-:-:S04]  /*0b60*/  IADD3 R10, P0, PT, R10, 0x4, RZ ;  /* 0x000000040a0a7810 */ /* 0x001fc80007f1e0ff */
[----:B------:R-:W-:Y:S01]  /*0b70*/  IADD3.X R15, PT, PT, RZ, R15, RZ, P0, !PT ;  /* 0x0000000fff0f7210 */ /* 0x000fe200007fe4ff */
[----:B--2---:R-:W-:-:S03]  /*0b80*/  IMAD R0, R11, R8, R0 ;  /* 0x000000080b007224 */ /* 0x004fc600078e0200 */
[----:B------:R-:W-:Y:S05]  /*0b90*/  BRA.U UP0, `(.L_x_5) ;  /* 0xfffffffd00d47547 */ /* 0x000fea000b83ffff */
.L_x_0:
[----:B------:R-:W1:Y:S01]  /*0ba0*/  LDC.64 R8, c[0x0][0x388] ;  /* 0x0000e200ff087b82 */ /* 0x000e620000000a00 */
[----:B------:R-:W-:Y:S01]  /*0bb0*/  IMAD R5, R2, UR11, R3 ;  /* 0x0000000b02057c24 */ /* 0x000fe2000f8e0203 */
[----:B------:R-:W-:Y:S01]  /*0bc0*/  MOV R10, 0x0 ;  /* 0x00000000000a7802 */ /* 0x000fe20000000f00 */
[----:B------:R2:W-:Y:S01]  /*0bd0*/  STL.64 [R1], R2 ;  /* 0x0000000201007387 */ /* 0x0005e20000100a00 */
[----:B------:R-:W3:Y:S03]  /*0be0*/  LDCU.64 UR4, c[0x4][0x8] ;  /* 0x01000100ff0477ac */ /* 0x000ee60008000a00 */
[----:B------:R2:W-:Y:S01]  /*0bf0*/  STL [R1+0x8], R0 ;  /* 0x0000080001007387 */ /* 0x0005e20000100800 */
[----:B------:R-:W4:Y:S01]  /*0c00*/  LDC.64 R10, c[0x4][R10] ;  /* 0x010000000a0a7b82 */ /* 0x000f220000000a00 */
[----:B---3--:R-:W-:Y:S01]  /*0c10*/  MOV R4, UR4 ;  /* 0x0000000400047c02 */ /* 0x008fe20008000f00 */
[----:B-1----:R-:W-:Y:S01]  /*0c20*/  IMAD.WIDE R8, R5, 0x4, R8 ;  /* 0x0000000405087825 */ /* 0x002fe200078e0208 */
[----:B------:R-:W-:-:S04]  /*0c30*/  MOV R5, UR5 ;  /* 0x0000000500057c02 */ /* 0x000fc80008000f00 */
[----:B0-----:R2:W-:Y:S03]  /*0c40*/  STG.E desc[UR8][R8.64], R0 ;  /* 0x0000000008007986 */ /* 0x0015e6000c101908 */
[----:B------:R-:W-:-:S07]  /*0c50*/  LEPC R20, `(.L_x_6) ;  /* 0x000000001014794e */ /* 0x000fce0000000000 */
[----:B--2-4-:R-:W-:Y:S05]  /*0c60*/  CALL.ABS.NOINC R10 ;  /* 0x000000000a007343 */ /* 0x014fea0003c00000 */
.L_x_6:
[----:B------:R-:W-:Y:S05]  /*0c70*/  EXIT ;  /* 0x000000000000794d */ /* 0x000fea0003800000 */
.L_x_7:
[----:B------:R-:W-:-:S00]  /*0c80*/  BRA `(.L_x_7) ;  /* 0xfffffffc00fc7947 */ /* 0x000fc0000383ffff */
[----:B------:R-:W-:-:S00]  /*0c90*/  NOP ;  /* 0x0000000000007918 */ /* 0x000fc00000000000 */
        /* <DEDUP_REMOVED lines=14> */
.L_x_8:


//--------------------- .nv.global.init           --------------------------
	.section	.nv.global.init,"aw",@progbits
.nv.global.init:
	.type		$str,@object
	.size		$str,(.L_0 - $str)
$str:
        /*0000*/ 	.byte	0x6d, 0x64, 0x5b, 0x25, 0x64, 0x5d, 0x5b, 0x25, 0x64, 0x5d, 0x3d, 0x25, 0x64, 0x0a, 0x00
.L_0:


//--------------------- .nv.shared.reserved.0     --------------------------
	.section	.nv.shared.reserved.0,"aw",@nobits
	.weak		__nv_reservedSMEM_offset_0_alias
	.size		__nv_reservedSMEM_offset_0_alias, 0, 64
	.other		__nv_reservedSMEM_offset_0_alias,@"STO_CUDA_RESERVED_SHARED STV_DEFAULT"
__nv_reservedSMEM_offset_0_alias:
	.zero		0
	.zero		64


//--------------------- .nv.constant0._Z10grammatrixPiS_ii --------------------------
	.section	.nv.constant0._Z10grammatrixPiS_ii,"a",@progbits
	.sectionflags	@""
	.align	4
.nv.constant0._Z10grammatrixPiS_ii:
	.zero		920


//--------------------- SYMBOLS --------------------------

	.type		.nv.reservedSmem.offset0,@object
	.size		.nv.reservedSmem.offset0,0x4
	.type		vprintf,@function
